//
// Generated by NVIDIA NVVM Compiler
//
// Compiler Build ID: CL-36424714
// Cuda compilation tools, release 13.0, V13.0.88
// Based on NVVM 20.0.0
//

.version 9.0
.target sm_100
.address_size 64

	// .globl	_Z4scanPiS_i

.visible .entry _Z4scanPiS_i(
	.param .u64 .ptr .align 1 _Z4scanPiS_i_param_0,
	.param .u64 .ptr .align 1 _Z4scanPiS_i_param_1,
	.param .u32 _Z4scanPiS_i_param_2
)
{
	.reg .pred 	%p<11>;
	.reg .b32 	%r<109>;
	.reg .b64 	%rd<20>;

	ld.param.u64 	%rd9, [_Z4scanPiS_i_param_0];
	ld.param.u64 	%rd8, [_Z4scanPiS_i_param_1];
	ld.param.u32 	%r31, [_Z4scanPiS_i_param_2];
	cvta.to.global.u64 	%rd1, %rd9;
	mov.u32 	%r32, %ctaid.x;
	mov.u32 	%r33, %ntid.x;
	mov.u32 	%r34, %tid.x;
	mad.lo.s32 	%r1, %r32, %r33, %r34;
	setp.ge.s32 	%p1, %r1, %r31;
	@%p1 bra 	$L__BB0_15;
	setp.lt.s32 	%p2, %r1, 0;
	mov.b32 	%r108, 0;
	@%p2 bra 	$L__BB0_14;
	add.s32 	%r2, %r1, 1;
	and.b32  	%r3, %r2, 15;
	setp.lt.u32 	%p3, %r1, 15;
	mov.b32 	%r101, 0;
	mov.u32 	%r108, %r101;
	@%p3 bra 	$L__BB0_5;
	and.b32  	%r101, %r2, 2147483632;
	neg.s32 	%r95, %r101;
	add.s64 	%rd18, %rd1, 32;
	mov.b32 	%r108, 0;
$L__BB0_4:
	.pragma "nounroll";
	ld.global.u32 	%r39, [%rd18+-32];
	add.s32 	%r40, %r39, %r108;
	ld.global.u32 	%r41, [%rd18+-28];
	add.s32 	%r42, %r41, %r40;
	ld.global.u32 	%r43, [%rd18+-24];
	add.s32 	%r44, %r43, %r42;
	ld.global.u32 	%r45, [%rd18+-20];
	add.s32 	%r46, %r45, %r44;
	ld.global.u32 	%r47, [%rd18+-16];
	add.s32 	%r48, %r47, %r46;
	ld.global.u32 	%r49, [%rd18+-12];
	add.s32 	%r50, %r49, %r48;
	ld.global.u32 	%r51, [%rd18+-8];
	add.s32 	%r52, %r51, %r50;
	ld.global.u32 	%r53, [%rd18+-4];
	add.s32 	%r54, %r53, %r52;
	ld.global.u32 	%r55, [%rd18];
	add.s32 	%r56, %r55, %r54;
	ld.global.u32 	%r57, [%rd18+4];
	add.s32 	%r58, %r57, %r56;
	ld.global.u32 	%r59, [%rd18+8];
	add.s32 	%r60, %r59, %r58;
	ld.global.u32 	%r61, [%rd18+12];
	add.s32 	%r62, %r61, %r60;
	ld.global.u32 	%r63, [%rd18+16];
	add.s32 	%r64, %r63, %r62;
	ld.global.u32 	%r65, [%rd18+20];
	add.s32 	%r66, %r65, %r64;
	ld.global.u32 	%r67, [%rd18+24];
	add.s32 	%r68, %r67, %r66;
	ld.global.u32 	%r69, [%rd18+28];
	add.s32 	%r108, %r69, %r68;
	add.s32 	%r95, %r95, 16;
	add.s64 	%rd18, %rd18, 64;
	setp.ne.s32 	%p4, %r95, 0;
	@%p4 bra 	$L__BB0_4;
$L__BB0_5:
	setp.eq.s32 	%p5, %r3, 0;
	@%p5 bra 	$L__BB0_14;
	and.b32  	%r13, %r2, 7;
	setp.lt.u32 	%p6, %r3, 8;
	@%p6 bra 	$L__BB0_8;
	mul.wide.u32 	%rd10, %r101, 4;
	add.s64 	%rd11, %rd1, %rd10;
	ld.global.u32 	%r71, [%rd11];
	add.s32 	%r72, %r71, %r108;
	ld.global.u32 	%r73, [%rd11+4];
	add.s32 	%r74, %r73, %r72;
	ld.global.u32 	%r75, [%rd11+8];
	add.s32 	%r76, %r75, %r74;
	ld.global.u32 	%r77, [%rd11+12];
	add.s32 	%r78, %r77, %r76;
	ld.global.u32 	%r79, [%rd11+16];
	add.s32 	%r80, %r79, %r78;
	ld.global.u32 	%r81, [%rd11+20];
	add.s32 	%r82, %r81, %r80;
	ld.global.u32 	%r83, [%rd11+24];
	add.s32 	%r84, %r83, %r82;
	ld.global.u32 	%r85, [%rd11+28];
	add.s32 	%r108, %r85, %r84;
	add.s32 	%r101, %r101, 8;
$L__BB0_8:
	setp.eq.s32 	%p7, %r13, 0;
	@%p7 bra 	$L__BB0_14;
	and.b32  	%r19, %r2, 3;
	setp.lt.u32 	%p8, %r13, 4;
	@%p8 bra 	$L__BB0_11;
	mul.wide.u32 	%rd12, %r101, 4;
	add.s64 	%rd13, %rd1, %rd12;
	ld.global.u32 	%r87, [%rd13];
	add.s32 	%r88, %r87, %r108;
	ld.global.u32 	%r89, [%rd13+4];
	add.s32 	%r90, %r89, %r88;
	ld.global.u32 	%r91, [%rd13+8];
	add.s32 	%r92, %r91, %r90;
	ld.global.u32 	%r93, [%rd13+12];
	add.s32 	%r108, %r93, %r92;
	add.s32 	%r101, %r101, 4;
$L__BB0_11:
	setp.eq.s32 	%p9, %r19, 0;
	@%p9 bra 	$L__BB0_14;
	mul.wide.u32 	%rd14, %r101, 4;
	add.s64 	%rd19, %rd1, %rd14;
	neg.s32 	%r106, %r19;
$L__BB0_13:
	.pragma "nounroll";
	ld.global.u32 	%r94, [%rd19];
	add.s32 	%r108, %r94, %r108;
	add.s64 	%rd19, %rd19, 4;
	add.s32 	%r106, %r106, 1;
	setp.ne.s32 	%p10, %r106, 0;
	@%p10 bra 	$L__BB0_13;
$L__BB0_14:
	cvta.to.global.u64 	%rd15, %rd8;
	mul.wide.s32 	%rd16, %r1, 4;
	add.s64 	%rd17, %rd15, %rd16;
	st.global.u32 	[%rd17], %r108;
$L__BB0_15:
	ret;

}


// ===== COMPILED SASS (sm_100) =====

	.target	sm_100

	.elftype	@"ET_EXEC"


//--------------------- .note.nv.tkinfo           --------------------------
	.section	.note.nv.tkinfo,"",@"SHT_NOTE"
	.sectionflags	@"SHF_NOTE_NV_TKINFO"
	.tkinfo
        /*0018*/ 	.word	0x00000002
        /*0030*/ 	.string	""
        /*0030*/ 	.string	"ptxas"
        /*0030*/ 	.string	"Cuda compilation tools, release 13.0, V13.0.88"
        /*0030*/ 	.string	"Build cuda_13.0.r13.0/compiler.36424714_0"
        /*0030*/ 	.string	"-arch sm_100 -m 64 "



//--------------------- .note.nv.cuinfo           --------------------------
	.section	.note.nv.cuinfo,"",@"SHT_NOTE"
	.sectionflags	@"SHF_NOTE_NV_CUINFO"
        /*0018*/ 	.short	0x0002
        /*001a*/ 	.short	0x0064
        /*001c*/ 	.short	0x0082
	.zero		2


//--------------------- .nv.info                  --------------------------
	.section	.nv.info,"",@"SHT_CUDA_INFO"
	.align	4


	//----- nvinfo : EIATTR_REGCOUNT
	.align		4
        /*0000*/ 	.byte	0x04, 0x2f
        /*0002*/ 	.short	(.L_1 - .L_0)
	.align		4
.L_0:
        /*0004*/ 	.word	index@(_Z4scanPiS_i)
        /*0008*/ 	.word	0x0000001b


	//----- nvinfo : EIATTR_FRAME_SIZE
	.align		4
.L_1:
        /*000c*/ 	.byte	0x04, 0x11
        /*000e*/ 	.short	(.L_3 - .L_2)
	.align		4
.L_2:
        /*0010*/ 	.word	index@(_Z4scanPiS_i)
        /*0014*/ 	.word	0x00000000


	//----- nvinfo : EIATTR_MIN_STACK_SIZE
	.align		4
.L_3:
        /*0018*/ 	.byte	0x04, 0x12
        /*001a*/ 	.short	(.L_5 - .L_4)
	.align		4
.L_4:
        /*001c*/ 	.word	index@(_Z4scanPiS_i)
        /*0020*/ 	.word	0x00000000
.L_5:


//--------------------- .nv.compat                --------------------------
	.section	.nv.compat,"",@"SHT_CUDA_COMPAT_INFO"
	.align	4
        /*0000*/ 	.byte	0x02, 0x09, 0x00, 0x00, 0x02, 0x02, 0x01, 0x00, 0x02, 0x05, 0x05, 0x00, 0x03, 0x07, 0x01, 0x01
        /*0010*/ 	.byte	0x02, 0x03, 0x00, 0x00, 0x02, 0x06, 0x01, 0x00, 0x04, 0x0b, 0x08, 0x00, 0x09, 0x00, 0x00, 0x00
        /*0020*/ 	.byte	0x00, 0x00, 0x00, 0x00


//--------------------- .nv.info._Z4scanPiS_i     --------------------------
	.section	.nv.info._Z4scanPiS_i,"",@"SHT_CUDA_INFO"
	.sectionflags	@""
	.align	4


	//----- nvinfo : EIATTR_CUDA_API_VERSION
	.align		4
        /*0000*/ 	.byte	0x04, 0x37
        /*0002*/ 	.short	(.L_7 - .L_6)
.L_6:
        /*0004*/ 	.word	0x00000082


	//----- nvinfo : EIATTR_KPARAM_INFO
	.align		4
.L_7:
        /*0008*/ 	.byte	0x04, 0x17
        /*000a*/ 	.short	(.L_9 - .L_8)
.L_8:
        /*000c*/ 	.word	0x00000000
        /*0010*/ 	.short	0x0002
        /*0012*/ 	.short	0x0010
        /*0014*/ 	.byte	0x00, 0xf0, 0x11, 0x00


	//----- nvinfo : EIATTR_KPARAM_INFO
	.align		4
.L_9:
        /*0018*/ 	.byte	0x04, 0x17
        /*001a*/ 	.short	(.L_11 - .L_10)
.L_10:
        /*001c*/ 	.word	0x00000000
        /*0020*/ 	.short	0x0001
        /*0022*/ 	.short	0x0008
        /*0024*/ 	.byte	0x00, 0xf5, 0x21, 0x00


	//----- nvinfo : EIATTR_KPARAM_INFO
	.align		4
.L_11:
        /*0028*/ 	.byte	0x04, 0x17
        /*002a*/ 	.short	(.L_13 - .L_12)
.L_12:
        /*002c*/ 	.word	0x00000000
        /*0030*/ 	.short	0x0000
        /*0032*/ 	.short	0x0000
        /*0034*/ 	.byte	0x00, 0xf5, 0x21, 0x00


	//----- nvinfo : EIATTR_SPARSE_MMA_MASK
	.align		4
.L_13:
        /*0038*/ 	.byte	0x03, 0x50
        /*003a*/ 	.short	0x0000


	//----- nvinfo : EIATTR_MAXREG_COUNT
	.align		4
        /*003c*/ 	.byte	0x03, 0x1b
        /*003e*/ 	.short	0x00ff


	//----- nvinfo : EIATTR_MERCURY_ISA_VERSION
	.align		4
        /*0040*/ 	.byte	0x03, 0x5f
        /*0042*/ 	.short	0x0101


	//----- nvinfo : EIATTR_VRC_CTA_INIT_COUNT
	.align		4
        /*0044*/ 	.byte	0x02, 0x4a
	.zero		1
	.zero		1


	//----- nvinfo : EIATTR_EXIT_INSTR_OFFSETS
	.align		4
        /*0048*/ 	.byte	0x04, 0x1c
        /*004a*/ 	.short	(.L_15 - .L_14)


	//   ....[0]....
.L_14:
        /*004c*/ 	.word	0x00000070


	//   ....[1]....
        /*0050*/ 	.word	0x00000710


	//----- nvinfo : EIATTR_CRS_STACK_SIZE
	.align		4
.L_15:
        /*0054*/ 	.byte	0x04, 0x1e
        /*0056*/ 	.short	(.L_17 - .L_16)
.L_16:
        /*0058*/ 	.word	0x00000000


	//----- nvinfo : EIATTR_CBANK_PARAM_SIZE
	.align		4
.L_17:
        /*005c*/ 	.byte	0x03, 0x19
        /*005e*/ 	.short	0x0014


	//----- nvinfo : EIATTR_PARAM_CBANK
	.align		4
        /*0060*/ 	.byte	0x04, 0x0a
        /*0062*/ 	.short	(.L_19 - .L_18)
	.align		4
.L_18:
        /*0064*/ 	.word	index@(.nv.constant0._Z4scanPiS_i)
        /*0068*/ 	.short	0x0380
        /*006a*/ 	.short	0x0014


	//----- nvinfo : EIATTR_SW_WAR
	.align		4
.L_19:
        /*006c*/ 	.byte	0x04, 0x36
        /*006e*/ 	.short	(.L_21 - .L_20)
.L_20:
        /*0070*/ 	.word	0x00000008
.L_21:


//--------------------- .nv.callgraph             --------------------------
	.section	.nv.callgraph,"",@"SHT_CUDA_CALLGRAPH"
	.align	4
	.sectionentsize	8
	.align		4
        /*0000*/ 	.word	0x00000000
	.align		4
        /*0004*/ 	.word	0xffffffff
	.align		4
        /*0008*/ 	.word	0x00000000
	.align		4
        /*000c*/ 	.word	0xfffffffe
	.align		4
        /*0010*/ 	.word	0x00000000
	.align		4
        /*0014*/ 	.word	0xfffffffd
	.align		4
        /*0018*/ 	.word	0x00000000
	.align		4
        /*001c*/ 	.word	0xfffffffc


//--------------------- .text._Z4scanPiS_i        --------------------------
	.section	.text._Z4scanPiS_i,"ax",@progbits
	.align	128
        .global         _Z4scanPiS_i
        .type           _Z4scanPiS_i,@function
        .size           _Z4scanPiS_i,(.L_x_11 - _Z4scanPiS_i)
        .other          _Z4scanPiS_i,@"STO_CUDA_ENTRY STV_DEFAULT"
_Z4scanPiS_i:
.text._Z4scanPiS_i:
[----:B------:R-:W-:Y:S01]  /*0000*/  LDC R1, c[0x0][0x37c] ;  /* 0x0000df00ff017b82 */ /* 0x000fe20000000800 */
[----:B------:R-:W0:Y:S07]  /*0010*/  S2R R3, SR_TID.X ;  /* 0x0000000000037919 */ /* 0x000e2e0000002100 */
[----:B------:R-:W0:Y:S01]  /*0020*/  S2UR UR4, SR_CTAID.X ;  /* 0x00000000000479c3 */ /* 0x000e220000002500 */
[----:B------:R-:W1:Y:S07]  /*0030*/  LDCU UR5, c[0x0][0x390] ;  /* 0x00007200ff0577ac */ /* 0x000e6e0008000800 */
[----:B------:R-:W0:Y:S02]  /*0040*/  LDC R2, c[0x0][0x360] ;  /* 0x0000d800ff027b82 */ /* 0x000e240000000800 */
[----:B0-----:R-:W-:-:S05]  /*0050*/  IMAD R2, R2, UR4, R3 ;  /* 0x0000000402027c24 */ /* 0x001fca000f8e0203 */
[----:B-1----:R-:W-:-:S13]  /*0060*/  ISETP.GE.AND P0, PT, R2, UR5, PT ;  /* 0x0000000502007c0c */ /* 0x002fda000bf06270 */
[----:B------:R-:W-:Y:S05]  /*0070*/  @P0 EXIT ;  /* 0x000000000000094d */ /* 0x000fea0003800000 */
[----:B------:R-:W-:Y:S01]  /*0080*/  ISETP.GE.AND P0, PT, R2, RZ, PT ;  /* 0x000000ff0200720c */ /* 0x000fe20003f06270 */
[----:B------:R-:W0:Y:S01]  /*0090*/  LDCU.64 UR6, c[0x0][0x358] ;  /* 0x00006b00ff0677ac */ /* 0x000e220008000a00 */
[----:B------:R-:W-:Y:S01]  /*00a0*/  BSSY.RECONVERGENT B0, `(.L_x_0) ;  /* 0x0000063000007945 */ /* 0x000fe20003800200 */
[----:B------:R-:W-:-:S10]  /*00b0*/  IMAD.MOV.U32 R0, RZ, RZ, RZ ;  /* 0x000000ffff007224 */ /* 0x000fd400078e00ff */
[----:B------:R-:W-:Y:S05]  /*00c0*/  @!P0 BRA `(.L_x_1) ;  /* 0x0000000400808947 */ /* 0x000fea0003800000 */
[C---:B------:R-:W-:Y:S01]  /*00d0*/  ISETP.GE.U32.AND P1, PT, R2.reuse, 0xf, PT ;  /* 0x0000000f0200780c */ /* 0x040fe20003f26070 */
[----:B------:R-:W-:Y:S01]  /*00e0*/  VIADD R6, R2, 0x1 ;  /* 0x0000000102067836 */ /* 0x000fe20000000000 */
[----:B------:R-:W-:Y:S01]  /*00f0*/  BSSY.RECONVERGENT B1, `(.L_x_2) ;  /* 0x000002c000017945 */ /* 0x000fe20003800200 */
[----:B------:R-:W-:Y:S02]  /*0100*/  IMAD.MOV.U32 R3, RZ, RZ, RZ ;  /* 0x000000ffff037224 */ /* 0x000fe400078e00ff */
[----:B------:R-:W-:Y:S01]  /*0110*/  IMAD.MOV.U32 R0, RZ, RZ, RZ ;  /* 0x000000ffff007224 */ /* 0x000fe200078e00ff */
[----:B------:R-:W-:-:S04]  /*0120*/  LOP3.LUT R24, R6, 0xf, RZ, 0xc0, !PT ;  /* 0x0000000f06187812 */ /* 0x000fc800078ec0ff */
[----:B------:R-:W-:-:S03]  /*0130*/  ISETP.NE.AND P0, PT, R24, RZ, PT ;  /* 0x000000ff1800720c */ /* 0x000fc60003f05270 */
[----:B------:R-:W-:Y:S10]  /*0140*/  @!P1 BRA `(.L_x_3) ;  /* 0x0000000000989947 */ /* 0x000ff40003800000 */
[----:B------:R-:W1:Y:S01]  /*0150*/  LDCU.64 UR4, c[0x0][0x380] ;  /* 0x00007000ff0477ac */ /* 0x000e620008000a00 */
[----:B------:R-:W-:Y:S01]  /*0160*/  LOP3.LUT R3, R6, 0x7ffffff0, RZ, 0xc0, !PT ;  /* 0x7ffffff006037812 */ /* 0x000fe200078ec0ff */
[----:B------:R-:W-:-:S04]  /*0170*/  IMAD.MOV.U32 R0, RZ, RZ, RZ ;  /* 0x000000ffff007224 */ /* 0x000fc800078e00ff */
[----:B------:R-:W-:Y:S01]  /*0180*/  IMAD.MOV R7, RZ, RZ, -R3 ;  /* 0x000000ffff077224 */ /* 0x000fe200078e0a03 */
[----:B-1----:R-:W-:-:S04]  /*0190*/  UIADD3 UR4, UP0, UPT, UR4, 0x20, URZ ;  /* 0x0000002004047890 */ /* 0x002fc8000ff1e0ff */
[----:B------:R-:W-:Y:S02]  /*01a0*/  UIADD3.X UR5, UPT, UPT, URZ, UR5, URZ, UP0, !UPT ;  /* 0x00000005ff057290 */ /* 0x000fe400087fe4ff */
[----:B------:R-:W-:-:S04]  /*01b0*/  IMAD.U32 R13, RZ, RZ, UR4 ;  /* 0x00000004ff0d7e24 */ /* 0x000fc8000f8e00ff */
[----:B------:R-:W-:-:S07]  /*01c0*/  IMAD.U32 R5, RZ, RZ, UR5 ;  /* 0x00000005ff057e24 */ /* 0x000fce000f8e00ff */
.L_x_4:
[----:B------:R-:W-:-:S05]  /*01d0*/  IMAD.MOV.U32 R4, RZ, RZ, R13 ;  /* 0x000000ffff047224 */ /* 0x000fca00078e000d */
[----:B0-----:R-:W2:Y:S04]  /*01e0*/  LDG.E R13, desc[UR6][R4.64+-0x20] ;  /* 0xffffe006040d7981 */ /* 0x001ea8000c1e1900 */
[----:B------:R-:W2:Y:S04]  /*01f0*/  LDG.E R12, desc[UR6][R4.64+-0x1c] ;  /* 0xffffe406040c7981 */ /* 0x000ea8000c1e1900 */
[----:B------:R-:W3:Y:S04]  /*0200*/  LDG.E R15, desc[UR6][R4.64+-0x18] ;  /* 0xffffe806040f7981 */ /* 0x000ee8000c1e1900 */
[----:B------:R-:W3:Y:S04]  /*0210*/  LDG.E R14, desc[UR6][R4.64+-0x14] ;  /* 0xffffec06040e7981 */ /* 0x000ee8000c1e1900 */
[----:B------:R-:W4:Y:S04]  /*0220*/  LDG.E R17, desc[UR6][R4.64+-0x10] ;  /* 0xfffff00604117981 */ /* 0x000f28000c1e1900 */
[----:B------:R-:W4:Y:S04]  /*0230*/  LDG.E R16, desc[UR6][R4.64+-0xc] ;  /* 0xfffff40604107981 */ /* 0x000f28000c1e1900 */
[----:B------:R-:W5:Y:S04]  /*0240*/  LDG.E R19, desc[UR6][R4.64+-0x8] ;  /* 0xfffff80604137981 */ /* 0x000f68000c1e1900 */
        /* <DEDUP_REMOVED lines=8> */
[----:B------:R0:W5:Y:S01]  /*02d0*/  LDG.E R8, desc[UR6][R4.64+0x1c] ;  /* 0x00001c0604087981 */ /* 0x000162000c1e1900 */
[----:B------:R-:W-:-:S05]  /*02e0*/  VIADD R7, R7, 0x10 ;  /* 0x0000001007077836 */ /* 0x000fca0000000000 */
[----:B------:R-:W-:Y:S02]  /*02f0*/  ISETP.NE.AND P1, PT, R7, RZ, PT ;  /* 0x000000ff0700720c */ /* 0x000fe40003f25270 */
[----:B--2---:R-:W-:Y:S02]  /*0300*/  IADD3 R12, PT, PT, R12, R13, R0 ;  /* 0x0000000d0c0c7210 */ /* 0x004fe40007ffe000 */
[----:B------:R-:W-:-:S05]  /*0310*/  IADD3 R13, P2, PT, R4, 0x40, RZ ;  /* 0x00000040040d7810 */ /* 0x000fca0007f5e0ff */
[----:B0-----:R-:W-:Y:S01]  /*0320*/  IMAD.X R5, RZ, RZ, R5, P2 ;  /* 0x000000ffff057224 */ /* 0x001fe200010e0605 */
[----:B---3--:R-:W-:-:S04]  /*0330*/  IADD3 R12, PT, PT, R14, R15, R12 ;  /* 0x0000000f0e0c7210 */ /* 0x008fc80007ffe00c */
[----:B----4-:R-:W-:-:S04]  /*0340*/  IADD3 R12, PT, PT, R16, R17, R12 ;  /* 0x00000011100c7210 */ /* 0x010fc80007ffe00c */
[----:B-----5:R-:W-:-:S04]  /*0350*/  IADD3 R12, PT, PT, R18, R19, R12 ;  /* 0x00000013120c7210 */ /* 0x020fc80007ffe00c */
[----:B------:R-:W-:-:S04]  /*0360*/  IADD3 R12, PT, PT, R20, R21, R12 ;  /* 0x00000015140c7210 */ /* 0x000fc80007ffe00c */
[----:B------:R-:W-:-:S04]  /*0370*/  IADD3 R12, PT, PT, R22, R23, R12 ;  /* 0x00000017160c7210 */ /* 0x000fc80007ffe00c */
[----:B------:R-:W-:-:S04]  /*0380*/  IADD3 R10, PT, PT, R10, R11, R12 ;  /* 0x0000000b0a0a7210 */ /* 0x000fc80007ffe00c */
[----:B------:R-:W-:Y:S01]  /*0390*/  IADD3 R0, PT, PT, R8, R9, R10 ;  /* 0x0000000908007210 */ /* 0x000fe20007ffe00a */
[----:B------:R-:W-:Y:S06]  /*03a0*/  @P1 BRA `(.L_x_4) ;  /* 0xfffffffc00881947 */ /* 0x000fec000383ffff */
.L_x_3:
[----:B0-----:R-:W-:Y:S05]  /*03b0*/  BSYNC.RECONVERGENT B1 ;  /* 0x0000000000017941 */ /* 0x001fea0003800200 */
.L_x_2:
[----:B------:R-:W-:Y:S05]  /*03c0*/  @!P0 BRA `(.L_x_1) ;  /* 0x0000000000c08947 */ /* 0x000fea0003800000 */
[----:B------:R-:W-:Y:S01]  /*03d0*/  ISETP.GE.U32.AND P0, PT, R24, 0x8, PT ;  /* 0x000000081800780c */ /* 0x000fe20003f06070 */
[----:B------:R-:W-:Y:S01]  /*03e0*/  BSSY.RECONVERGENT B1, `(.L_x_5) ;  /* 0x0000013000017945 */ /* 0x000fe20003800200 */
[----:B------:R-:W-:-:S04]  /*03f0*/  LOP3.LUT R15, R6, 0x7, RZ, 0xc0, !PT ;  /* 0x00000007060f7812 */ /* 0x000fc800078ec0ff */
[----:B------:R-:W-:-:S07]  /*0400*/  ISETP.NE.AND P1, PT, R15, RZ, PT ;  /* 0x000000ff0f00720c */ /* 0x000fce0003f25270 */
[----:B------:R-:W-:Y:S06]  /*0410*/  @!P0 BRA `(.L_x_6) ;  /* 0x00000000003c8947 */ /* 0x000fec0003800000 */
[----:B------:R-:W0:Y:S02]  /*0420*/  LDC.64 R4, c[0x0][0x380] ;  /* 0x0000e000ff047b82 */ /* 0x000e240000000a00 */
[----:B0-----:R-:W-:-:S05]  /*0430*/  IMAD.WIDE.U32 R4, R3, 0x4, R4 ;  /* 0x0000000403047825 */ /* 0x001fca00078e0004 */
[----:B------:R-:W2:Y:S04]  /*0440*/  LDG.E R7, desc[UR6][R4.64] ;  /* 0x0000000604077981 */ /* 0x000ea8000c1e1900 */
[----:B------:R-:W2:Y:S04]  /*0450*/  LDG.E R8, desc[UR6][R4.64+0x4] ;  /* 0x0000040604087981 */ /* 0x000ea8000c1e1900 */
[----:B------:R-:W3:Y:S04]  /*0460*/  LDG.E R10, desc[UR6][R4.64+0x8] ;  /* 0x00000806040a7981 */ /* 0x000ee8000c1e1900 */
[----:B------:R-:W3:Y:S04]  /*0470*/  LDG.E R9, desc[UR6][R4.64+0xc] ;  /* 0x00000c0604097981 */ /* 0x000ee8000c1e1900 */
[----:B------:R-:W4:Y:S04]  /*0480*/  LDG.E R12, desc[UR6][R4.64+0x10] ;  /* 0x00001006040c7981 */ /* 0x000f28000c1e1900 */
[----:B------:R-:W4:Y:S04]  /*0490*/  LDG.E R11, desc[UR6][R4.64+0x14] ;  /* 0x00001406040b7981 */ /* 0x000f28000c1e1900 */
[----:B------:R-:W5:Y:S04]  /*04a0*/  LDG.E R14, desc[UR6][R4.64+0x18] ;  /* 0x00001806040e7981 */ /* 0x000f68000c1e1900 */
[----:B------:R-:W5:Y:S01]  /*04b0*/  LDG.E R13, desc[UR6][R4.64+0x1c] ;  /* 0x00001c06040d7981 */ /* 0x000f62000c1e1900 */
[----:B------:R-:W-:Y:S01]  /*04c0*/  VIADD R3, R3, 0x8 ;  /* 0x0000000803037836 */ /* 0x000fe20000000000 */
[----:B--2---:R-:W-:-:S04]  /*04d0*/  IADD3 R7, PT, PT, R8, R7, R0 ;  /* 0x0000000708077210 */ /* 0x004fc80007ffe000 */
[----:B---3--:R-:W-:-:S04]  /*04e0*/  IADD3 R7, PT, PT, R9, R10, R7 ;  /* 0x0000000a09077210 */ /* 0x008fc80007ffe007 */
[----:B----4-:R-:W-:-:S04]  /*04f0*/  IADD3 R7, PT, PT, R11, R12, R7 ;  /* 0x0000000c0b077210 */ /* 0x010fc80007ffe007 */
[----:B-----5:R-:W-:-:S07]  /*0500*/  IADD3 R0, PT, PT, R13, R14, R7 ;  /* 0x0000000e0d007210 */ /* 0x020fce0007ffe007 */
.L_x_6:
[----:B------:R-:W-:Y:S05]  /*0510*/  BSYNC.RECONVERGENT B1 ;  /* 0x0000000000017941 */ /* 0x000fea0003800200 */
.L_x_5:
        /* <DEDUP_REMOVED lines=11> */
[----:B------:R-:W3:Y:S01]  /*05d0*/  LDG.E R10, desc[UR6][R4.64+0xc] ;  /* 0x00000c06040a7981 */ /* 0x000ee2000c1e1900 */
[----:B------:R-:W-:Y:S01]  /*05e0*/  VIADD R3, R3, 0x4 ;  /* 0x0000000403037836 */ /* 0x000fe20000000000 */
[----:B--2---:R-:W-:-:S04]  /*05f0*/  IADD3 R0, PT, PT, R8, R7, R0 ;  /* 0x0000000708007210 */ /* 0x004fc80007ffe000 */
[----:B---3--:R-:W-:-:S07]  /*0600*/  IADD3 R0, PT, PT, R10, R9, R0 ;  /* 0x000000090a007210 */ /* 0x008fce0007ffe000 */
.L_x_8:
[----:B------:R-:W-:Y:S05]  /*0610*/  BSYNC.RECONVERGENT B1 ;  /* 0x0000000000017941 */ /* 0x000fea0003800200 */
.L_x_7:
[----:B------:R-:W-:Y:S05]  /*0620*/  @!P1 BRA `(.L_x_1) ;  /* 0x0000000000289947 */ /* 0x000fea0003800000 */
[----:B------:R-:W0:Y:S01]  /*0630*/  LDC.64 R4, c[0x0][0x380] ;  /* 0x0000e000ff047b82 */ /* 0x000e220000000a00 */
[----:B------:R-:W-:Y:S02]  /*0640*/  IMAD.MOV R6, RZ, RZ, -R6 ;  /* 0x000000ffff067224 */ /* 0x000fe400078e0a06 */
[----:B0-----:R-:W-:-:S07]  /*0650*/  IMAD.WIDE.U32 R4, R3, 0x4, R4 ;  /* 0x0000000403047825 */ /* 0x001fce00078e0004 */
.L_x_9:
[----:B------:R0:W2:Y:S01]  /*0660*/  LDG.E R3, desc[UR6][R4.64] ;  /* 0x0000000604037981 */ /* 0x0000a2000c1e1900 */
[----:B------:R-:W-:-:S05]  /*0670*/  VIADD R6, R6, 0x1 ;  /* 0x0000000106067836 */ /* 0x000fca0000000000 */
[----:B------:R-:W-:Y:S02]  /*0680*/  ISETP.NE.AND P0, PT, R6, RZ, PT ;  /* 0x000000ff0600720c */ /* 0x000fe40003f05270 */
[----:B0-----:R-:W-:-:S05]  /*0690*/  IADD3 R4, P1, PT, R4, 0x4, RZ ;  /* 0x0000000404047810 */ /* 0x001fca0007f3e0ff */
[----:B------:R-:W-:Y:S02]  /*06a0*/  IMAD.X R5, RZ, RZ, R5, P1 ;  /* 0x000000ffff057224 */ /* 0x000fe400008e0605 */
[----:B--2---:R-:W-:-:S04]  /*06b0*/  IMAD.IADD R0, R3, 0x1, R0 ;  /* 0x0000000103007824 */ /* 0x004fc800078e0200 */
[----:B------:R-:W-:Y:S05]  /*06c0*/  @P0 BRA `(.L_x_9) ;  /* 0xfffffffc00e40947 */ /* 0x000fea000383ffff */
.L_x_1:
[----:B0-----:R-:W-:Y:S05]  /*06d0*/  BSYNC.RECONVERGENT B0 ;  /* 0x0000000000007941 */ /* 0x001fea0003800200 */
.L_x_0:
[----:B------:R-:W0:Y:S02]  /*06e0*/  LDC.64 R4, c[0x0][0x388] ;  /* 0x0000e200ff047b82 */ /* 0x000e240000000a00 */
[----:B0-----:R-:W-:-:S05]  /*06f0*/  IMAD.WIDE R2, R2, 0x4, R4 ;  /* 0x0000000402027825 */ /* 0x001fca00078e0204 */
[----:B------:R-:W-:Y:S01]  /*0700*/  STG.E desc[UR6][R2.64], R0 ;  /* 0x0000000002007986 */ /* 0x000fe2000c101906 */
[----:B------:R-:W-:Y:S05]  /*0710*/  EXIT ;  /* 0x000000000000794d */ /* 0x000fea0003800000 */
.L_x_10:
[----:B------:R-:W-:-:S00]  /*0720*/  BRA `(.L_x_10) ;  /* 0xfffffffc00fc7947 */ /* 0x000fc0000383ffff */
[----:B------:R-:W-:-:S00]  /*0730*/  NOP ;  /* 0x0000000000007918 */ /* 0x000fc00000000000 */
        /* <DEDUP_REMOVED lines=12> */
.L_x_11:


//--------------------- .nv.shared.reserved.0     --------------------------
	.section	.nv.shared.reserved.0,"aw",@nobits
	.weak		__nv_reservedSMEM_offset_0_alias
	.size		__nv_reservedSMEM_offset_0_alias, 0, 64
	.other		__nv_reservedSMEM_offset_0_alias,@"STO_CUDA_RESERVED_SHARED STV_DEFAULT"
__nv_reservedSMEM_offset_0_alias:
	.zero		0
	.zero		64


//--------------------- .nv.constant0._Z4scanPiS_i --------------------------
	.section	.nv.constant0._Z4scanPiS_i,"a",@progbits
	.sectionflags	@""
	.align	4
.nv.constant0._Z4scanPiS_i:
	.zero		916


//--------------------- SYMBOLS --------------------------

	.type		.nv.reservedSmem.offset0,@object
	.size		.nv.reservedSmem.offset0,0x4
